//
// Generated by NVIDIA NVVM Compiler
//
// Compiler Build ID: CL-36424714
// Cuda compilation tools, release 13.0, V13.0.88
// Based on NVVM 20.0.0
//

.version 9.0
.target sm_100
.address_size 64

	// .globl	_Z18gaussianBlurKernelPKfPfii

.visible .entry _Z18gaussianBlurKernelPKfPfii(
	.param .u64 .ptr .align 1 _Z18gaussianBlurKernelPKfPfii_param_0,
	.param .u64 .ptr .align 1 _Z18gaussianBlurKernelPKfPfii_param_1,
	.param .u32 _Z18gaussianBlurKernelPKfPfii_param_2,
	.param .u32 _Z18gaussianBlurKernelPKfPfii_param_3
)
{
	.reg .pred 	%p<4>;
	.reg .b32 	%r<63>;
	.reg .b32 	%f<51>;
	.reg .b64 	%rd<68>;

	ld.param.u64 	%rd1, [_Z18gaussianBlurKernelPKfPfii_param_0];
	ld.param.u64 	%rd2, [_Z18gaussianBlurKernelPKfPfii_param_1];
	ld.param.u32 	%r3, [_Z18gaussianBlurKernelPKfPfii_param_2];
	ld.param.u32 	%r5, [_Z18gaussianBlurKernelPKfPfii_param_3];
	mov.u32 	%r6, %ctaid.x;
	mov.u32 	%r7, %ntid.x;
	mov.u32 	%r8, %tid.x;
	mad.lo.s32 	%r1, %r6, %r7, %r8;
	mov.u32 	%r9, %ctaid.y;
	mov.u32 	%r10, %ntid.y;
	mov.u32 	%r11, %tid.y;
	mad.lo.s32 	%r12, %r9, %r10, %r11;
	setp.ge.s32 	%p1, %r1, %r3;
	setp.ge.s32 	%p2, %r12, %r5;
	or.pred  	%p3, %p1, %p2;
	@%p3 bra 	$L__BB0_2;
	cvta.to.global.u64 	%rd3, %rd2;
	cvta.to.global.u64 	%rd4, %rd1;
	add.s32 	%r13, %r3, -1;
	add.s32 	%r14, %r5, -1;
	add.s32 	%r15, %r1, -2;
	min.s32 	%r16, %r15, %r13;
	max.s32 	%r17, %r16, 0;
	add.s32 	%r18, %r12, -2;
	min.s32 	%r19, %r18, %r14;
	max.s32 	%r20, %r19, 0;
	mul.lo.s32 	%r21, %r20, %r3;
	add.s32 	%r22, %r17, %r21;
	mul.wide.s32 	%rd5, %r22, 4;
	add.s64 	%rd6, %rd4, %rd5;
	ld.global.f32 	%f1, [%rd6];
	fma.rn.f32 	%f2, %f1, 0f3B76BE38, 0f00000000;
	max.s32 	%r23, %r1, 1;
	cvt.s64.s32 	%rd7, %r21;
	cvt.u64.u32 	%rd8, %r23;
	add.s64 	%rd9, %rd8, %rd7;
	shl.b64 	%rd10, %rd9, 2;
	add.s64 	%rd11, %rd4, %rd10;
	ld.global.f32 	%f3, [%rd11+-4];
	fma.rn.f32 	%f4, %f3, 0f3C761240, %f2;
	min.s32 	%r24, %r1, %r13;
	max.s32 	%r25, %r24, 0;
	add.s32 	%r26, %r25, %r21;
	mul.wide.s32 	%rd12, %r26, 4;
	add.s64 	%rd13, %rd4, %rd12;
	ld.global.f32 	%f5, [%rd13];
	fma.rn.f32 	%f6, %f5, 0f3CC2E771, %f4;
	add.s32 	%r27, %r1, 1;
	min.s32 	%r28, %r27, %r13;
	max.s32 	%r29, %r28, 0;
	add.s32 	%r30, %r29, %r21;
	mul.wide.s32 	%rd14, %r30, 4;
	add.s64 	%rd15, %rd4, %rd14;
	ld.global.f32 	%f7, [%rd15];
	fma.rn.f32 	%f8, %f7, 0f3C761240, %f6;
	add.s32 	%r31, %r1, 2;
	min.s32 	%r32, %r31, %r13;
	max.s32 	%r33, %r32, 0;
	add.s32 	%r34, %r33, %r21;
	mul.wide.s32 	%rd16, %r34, 4;
	add.s64 	%rd17, %rd4, %rd16;
	ld.global.f32 	%f9, [%rd17];
	fma.rn.f32 	%f10, %f9, 0f3B76BE38, %f8;
	max.u32 	%r35, %r12, 1;
	add.s32 	%r36, %r35, -1;
	mul.lo.s32 	%r37, %r36, %r3;
	add.s32 	%r38, %r17, %r37;
	mul.wide.s32 	%rd18, %r38, 4;
	add.s64 	%rd19, %rd4, %rd18;
	ld.global.f32 	%f11, [%rd19];
	fma.rn.f32 	%f12, %f11, 0f3C761240, %f10;
	cvt.s64.s32 	%rd20, %r37;
	add.s64 	%rd21, %rd8, %rd20;
	shl.b64 	%rd22, %rd21, 2;
	add.s64 	%rd23, %rd4, %rd22;
	ld.global.f32 	%f13, [%rd23+-4];
	fma.rn.f32 	%f14, %f13, 0f3D756649, %f12;
	add.s32 	%r39, %r25, %r37;
	mul.wide.s32 	%rd24, %r39, 4;
	add.s64 	%rd25, %rd4, %rd24;
	ld.global.f32 	%f15, [%rd25];
	fma.rn.f32 	%f16, %f15, 0f3DC25E9A, %f14;
	add.s32 	%r40, %r29, %r37;
	mul.wide.s32 	%rd26, %r40, 4;
	add.s64 	%rd27, %rd4, %rd26;
	ld.global.f32 	%f17, [%rd27];
	fma.rn.f32 	%f18, %f17, 0f3D756649, %f16;
	add.s32 	%r41, %r33, %r37;
	mul.wide.s32 	%rd28, %r41, 4;
	add.s64 	%rd29, %rd4, %rd28;
	ld.global.f32 	%f19, [%rd29];
	fma.rn.f32 	%f20, %f19, 0f3C761240, %f18;
	min.u32 	%r42, %r12, %r14;
	mul.lo.s32 	%r43, %r42, %r3;
	add.s32 	%r44, %r17, %r43;
	mul.wide.s32 	%rd30, %r44, 4;
	add.s64 	%rd31, %rd4, %rd30;
	ld.global.f32 	%f21, [%rd31];
	fma.rn.f32 	%f22, %f21, 0f3CC2E771, %f20;
	cvt.s64.s32 	%rd32, %r43;
	add.s64 	%rd33, %rd8, %rd32;
	shl.b64 	%rd34, %rd33, 2;
	add.s64 	%rd35, %rd4, %rd34;
	ld.global.f32 	%f23, [%rd35+-4];
	fma.rn.f32 	%f24, %f23, 0f3DC25E9A, %f22;
	add.s32 	%r45, %r25, %r43;
	mul.wide.s32 	%rd36, %r45, 4;
	add.s64 	%rd37, %rd4, %rd36;
	ld.global.f32 	%f25, [%rd37];
	fma.rn.f32 	%f26, %f25, 0f3E19F341, %f24;
	add.s32 	%r46, %r29, %r43;
	mul.wide.s32 	%rd38, %r46, 4;
	add.s64 	%rd39, %rd4, %rd38;
	ld.global.f32 	%f27, [%rd39];
	fma.rn.f32 	%f28, %f27, 0f3DC25E9A, %f26;
	add.s32 	%r47, %r33, %r43;
	mul.wide.s32 	%rd40, %r47, 4;
	add.s64 	%rd41, %rd4, %rd40;
	ld.global.f32 	%f29, [%rd41];
	fma.rn.f32 	%f30, %f29, 0f3CC2E771, %f28;
	add.s32 	%r48, %r12, 1;
	min.u32 	%r49, %r48, %r14;
	mul.lo.s32 	%r50, %r49, %r3;
	add.s32 	%r51, %r17, %r50;
	mul.wide.s32 	%rd42, %r51, 4;
	add.s64 	%rd43, %rd4, %rd42;
	ld.global.f32 	%f31, [%rd43];
	fma.rn.f32 	%f32, %f31, 0f3C761240, %f30;
	cvt.s64.s32 	%rd44, %r50;
	add.s64 	%rd45, %rd8, %rd44;
	shl.b64 	%rd46, %rd45, 2;
	add.s64 	%rd47, %rd4, %rd46;
	ld.global.f32 	%f33, [%rd47+-4];
	fma.rn.f32 	%f34, %f33, 0f3D756649, %f32;
	add.s32 	%r52, %r25, %r50;
	mul.wide.s32 	%rd48, %r52, 4;
	add.s64 	%rd49, %rd4, %rd48;
	ld.global.f32 	%f35, [%rd49];
	fma.rn.f32 	%f36, %f35, 0f3DC25E9A, %f34;
	add.s32 	%r53, %r29, %r50;
	mul.wide.s32 	%rd50, %r53, 4;
	add.s64 	%rd51, %rd4, %rd50;
	ld.global.f32 	%f37, [%rd51];
	fma.rn.f32 	%f38, %f37, 0f3D756649, %f36;
	add.s32 	%r54, %r33, %r50;
	mul.wide.s32 	%rd52, %r54, 4;
	add.s64 	%rd53, %rd4, %rd52;
	ld.global.f32 	%f39, [%rd53];
	fma.rn.f32 	%f40, %f39, 0f3C761240, %f38;
	add.s32 	%r55, %r12, 2;
	min.u32 	%r56, %r55, %r14;
	mul.lo.s32 	%r57, %r56, %r3;
	add.s32 	%r58, %r17, %r57;
	mul.wide.s32 	%rd54, %r58, 4;
	add.s64 	%rd55, %rd4, %rd54;
	ld.global.f32 	%f41, [%rd55];
	fma.rn.f32 	%f42, %f41, 0f3B76BE38, %f40;
	cvt.s64.s32 	%rd56, %r57;
	add.s64 	%rd57, %rd8, %rd56;
	shl.b64 	%rd58, %rd57, 2;
	add.s64 	%rd59, %rd4, %rd58;
	ld.global.f32 	%f43, [%rd59+-4];
	fma.rn.f32 	%f44, %f43, 0f3C761240, %f42;
	add.s32 	%r59, %r25, %r57;
	mul.wide.s32 	%rd60, %r59, 4;
	add.s64 	%rd61, %rd4, %rd60;
	ld.global.f32 	%f45, [%rd61];
	fma.rn.f32 	%f46, %f45, 0f3CC2E771, %f44;
	add.s32 	%r60, %r29, %r57;
	mul.wide.s32 	%rd62, %r60, 4;
	add.s64 	%rd63, %rd4, %rd62;
	ld.global.f32 	%f47, [%rd63];
	fma.rn.f32 	%f48, %f47, 0f3C761240, %f46;
	add.s32 	%r61, %r33, %r57;
	mul.wide.s32 	%rd64, %r61, 4;
	add.s64 	%rd65, %rd4, %rd64;
	ld.global.f32 	%f49, [%rd65];
	fma.rn.f32 	%f50, %f49, 0f3B76BE38, %f48;
	mad.lo.s32 	%r62, %r3, %r12, %r1;
	mul.wide.s32 	%rd66, %r62, 4;
	add.s64 	%rd67, %rd3, %rd66;
	st.global.f32 	[%rd67], %f50;
$L__BB0_2:
	ret;

}


// ===== COMPILED SASS (sm_100) =====

	.target	sm_100

	.elftype	@"ET_EXEC"


//--------------------- .note.nv.tkinfo           --------------------------
	.section	.note.nv.tkinfo,"",@"SHT_NOTE"
	.sectionflags	@"SHF_NOTE_NV_TKINFO"
	.tkinfo
        /*0018*/ 	.word	0x00000002
        /*0030*/ 	.string	""
        /*0030*/ 	.string	"ptxas"
        /*0030*/ 	.string	"Cuda compilation tools, release 13.0, V13.0.88"
        /*0030*/ 	.string	"Build cuda_13.0.r13.0/compiler.36424714_0"
        /*0030*/ 	.string	"-arch sm_100 -m 64 "



//--------------------- .note.nv.cuinfo           --------------------------
	.section	.note.nv.cuinfo,"",@"SHT_NOTE"
	.sectionflags	@"SHF_NOTE_NV_CUINFO"
        /*0018*/ 	.short	0x0002
        /*001a*/ 	.short	0x0064
        /*001c*/ 	.short	0x0082
	.zero		2


//--------------------- .nv.info                  --------------------------
	.section	.nv.info,"",@"SHT_CUDA_INFO"
	.align	4


	//----- nvinfo : EIATTR_REGCOUNT
	.align		4
        /*0000*/ 	.byte	0x04, 0x2f
        /*0002*/ 	.short	(.L_1 - .L_0)
	.align		4
.L_0:
        /*0004*/ 	.word	index@(_Z18gaussianBlurKernelPKfPfii)
        /*0008*/ 	.word	0x00000020


	//----- nvinfo : EIATTR_FRAME_SIZE
	.align		4
.L_1:
        /*000c*/ 	.byte	0x04, 0x11
        /*000e*/ 	.short	(.L_3 - .L_2)
	.align		4
.L_2:
        /*0010*/ 	.word	index@(_Z18gaussianBlurKernelPKfPfii)
        /*0014*/ 	.word	0x00000000


	//----- nvinfo : EIATTR_MIN_STACK_SIZE
	.align		4
.L_3:
        /*0018*/ 	.byte	0x04, 0x12
        /*001a*/ 	.short	(.L_5 - .L_4)
	.align		4
.L_4:
        /*001c*/ 	.word	index@(_Z18gaussianBlurKernelPKfPfii)
        /*0020*/ 	.word	0x00000000
.L_5:


//--------------------- .nv.compat                --------------------------
	.section	.nv.compat,"",@"SHT_CUDA_COMPAT_INFO"
	.align	4
        /*0000*/ 	.byte	0x02, 0x09, 0x00, 0x00, 0x02, 0x02, 0x01, 0x00, 0x02, 0x05, 0x05, 0x00, 0x03, 0x07, 0x01, 0x01
        /*0010*/ 	.byte	0x02, 0x03, 0x00, 0x00, 0x02, 0x06, 0x01, 0x00, 0x04, 0x0b, 0x08, 0x00, 0x09, 0x00, 0x00, 0x00
        /*0020*/ 	.byte	0x00, 0x00, 0x00, 0x00


//--------------------- .nv.info._Z18gaussianBlurKernelPKfPfii --------------------------
	.section	.nv.info._Z18gaussianBlurKernelPKfPfii,"",@"SHT_CUDA_INFO"
	.sectionflags	@""
	.align	4


	//----- nvinfo : EIATTR_CUDA_API_VERSION
	.align		4
        /*0000*/ 	.byte	0x04, 0x37
        /*0002*/ 	.short	(.L_7 - .L_6)
.L_6:
        /*0004*/ 	.word	0x00000082


	//----- nvinfo : EIATTR_KPARAM_INFO
	.align		4
.L_7:
        /*0008*/ 	.byte	0x04, 0x17
        /*000a*/ 	.short	(.L_9 - .L_8)
.L_8:
        /*000c*/ 	.word	0x00000000
        /*0010*/ 	.short	0x0003
        /*0012*/ 	.short	0x0014
        /*0014*/ 	.byte	0x00, 0xf0, 0x11, 0x00


	//----- nvinfo : EIATTR_KPARAM_INFO
	.align		4
.L_9:
        /*0018*/ 	.byte	0x04, 0x17
        /*001a*/ 	.short	(.L_11 - .L_10)
.L_10:
        /*001c*/ 	.word	0x00000000
        /*0020*/ 	.short	0x0002
        /*0022*/ 	.short	0x0010
        /*0024*/ 	.byte	0x00, 0xf0, 0x11, 0x00


	//----- nvinfo : EIATTR_KPARAM_INFO
	.align		4
.L_11:
        /*0028*/ 	.byte	0x04, 0x17
        /*002a*/ 	.short	(.L_13 - .L_12)
.L_12:
        /*002c*/ 	.word	0x00000000
        /*0030*/ 	.short	0x0001
        /*0032*/ 	.short	0x0008
        /*0034*/ 	.byte	0x00, 0xf5, 0x21, 0x00


	//----- nvinfo : EIATTR_KPARAM_INFO
	.align		4
.L_13:
        /*0038*/ 	.byte	0x04, 0x17
        /*003a*/ 	.short	(.L_15 - .L_14)
.L_14:
        /*003c*/ 	.word	0x00000000
        /*0040*/ 	.short	0x0000
        /*0042*/ 	.short	0x0000
        /*0044*/ 	.byte	0x00, 0xf5, 0x21, 0x00


	//----- nvinfo : EIATTR_SPARSE_MMA_MASK
	.align		4
.L_15:
        /*0048*/ 	.byte	0x03, 0x50
        /*004a*/ 	.short	0x0000


	//----- nvinfo : EIATTR_MAXREG_COUNT
	.align		4
        /*004c*/ 	.byte	0x03, 0x1b
        /*004e*/ 	.short	0x00ff


	//----- nvinfo : EIATTR_MERCURY_ISA_VERSION
	.align		4
        /*0050*/ 	.byte	0x03, 0x5f
        /*0052*/ 	.short	0x0101


	//----- nvinfo : EIATTR_VRC_CTA_INIT_COUNT
	.align		4
        /*0054*/ 	.byte	0x02, 0x4a
	.zero		1
	.zero		1


	//----- nvinfo : EIATTR_EXIT_INSTR_OFFSETS
	.align		4
        /*0058*/ 	.byte	0x04, 0x1c
        /*005a*/ 	.short	(.L_17 - .L_16)


	//   ....[0]....
.L_16:
        /*005c*/ 	.word	0x000000c0


	//   ....[1]....
        /*0060*/ 	.word	0x00000940


	//----- nvinfo : EIATTR_CBANK_PARAM_SIZE
	.align		4
.L_17:
        /*0064*/ 	.byte	0x03, 0x19
        /*0066*/ 	.short	0x0018


	//----- nvinfo : EIATTR_PARAM_CBANK
	.align		4
        /*0068*/ 	.byte	0x04, 0x0a
        /*006a*/ 	.short	(.L_19 - .L_18)
	.align		4
.L_18:
        /*006c*/ 	.word	index@(.nv.constant0._Z18gaussianBlurKernelPKfPfii)
        /*0070*/ 	.short	0x0380
        /*0072*/ 	.short	0x0018


	//----- nvinfo : EIATTR_SW_WAR
	.align		4
.L_19:
        /*0074*/ 	.byte	0x04, 0x36
        /*0076*/ 	.short	(.L_21 - .L_20)
.L_20:
        /*0078*/ 	.word	0x00000008
.L_21:


//--------------------- .nv.callgraph             --------------------------
	.section	.nv.callgraph,"",@"SHT_CUDA_CALLGRAPH"
	.align	4
	.sectionentsize	8
	.align		4
        /*0000*/ 	.word	0x00000000
	.align		4
        /*0004*/ 	.word	0xffffffff
	.align		4
        /*0008*/ 	.word	0x00000000
	.align		4
        /*000c*/ 	.word	0xfffffffe
	.align		4
        /*0010*/ 	.word	0x00000000
	.align		4
        /*0014*/ 	.word	0xfffffffd
	.align		4
        /*0018*/ 	.word	0x00000000
	.align		4
        /*001c*/ 	.word	0xfffffffc


//--------------------- .text._Z18gaussianBlurKernelPKfPfii --------------------------
	.section	.text._Z18gaussianBlurKernelPKfPfii,"ax",@progbits
	.align	128
        .global         _Z18gaussianBlurKernelPKfPfii
        .type           _Z18gaussianBlurKernelPKfPfii,@function
        .size           _Z18gaussianBlurKernelPKfPfii,(.L_x_1 - _Z18gaussianBlurKernelPKfPfii)
        .other          _Z18gaussianBlurKernelPKfPfii,@"STO_CUDA_ENTRY STV_DEFAULT"
_Z18gaussianBlurKernelPKfPfii:
.text._Z18gaussianBlurKernelPKfPfii:
[----:B------:R-:W-:Y:S01]  /*0000*/  LDC R1, c[0x0][0x37c] ;  /* 0x0000df00ff017b82 */ /* 0x000fe20000000800 */
[----:B------:R-:W0:Y:S07]  /*0010*/  S2R R7, SR_TID.Y ;  /* 0x0000000000077919 */ /* 0x000e2e0000002200 */
[----:B------:R-:W1:Y:S01]  /*0020*/  LDC R3, c[0x0][0x360] ;  /* 0x0000d800ff037b82 */ /* 0x000e620000000800 */
[----:B------:R-:W1:Y:S07]  /*0030*/  S2R R2, SR_TID.X ;  /* 0x0000000000027919 */ /* 0x000e6e0000002100 */
[----:B------:R-:W0:Y:S08]  /*0040*/  S2UR UR5, SR_CTAID.Y ;  /* 0x00000000000579c3 */ /* 0x000e300000002600 */
[----:B------:R-:W0:Y:S08]  /*0050*/  LDC R0, c[0x0][0x364] ;  /* 0x0000d900ff007b82 */ /* 0x000e300000000800 */
[----:B------:R-:W1:Y:S08]  /*0060*/  S2UR UR4, SR_CTAID.X ;  /* 0x00000000000479c3 */ /* 0x000e700000002500 */
[----:B------:R-:W2:Y:S01]  /*0070*/  LDC.64 R4, c[0x0][0x390] ;  /* 0x0000e400ff047b82 */ /* 0x000ea20000000a00 */
[----:B0-----:R-:W-:-:S02]  /*0080*/  IMAD R0, R0, UR5, R7 ;  /* 0x0000000500007c24 */ /* 0x001fc4000f8e0207 */
[----:B-1----:R-:W-:-:S03]  /*0090*/  IMAD R3, R3, UR4, R2 ;  /* 0x0000000403037c24 */ /* 0x002fc6000f8e0202 */
[----:B--2---:R-:W-:-:S04]  /*00a0*/  ISETP.GE.AND P0, PT, R0, R5, PT ;  /* 0x000000050000720c */ /* 0x004fc80003f06270 */
[----:B------:R-:W-:-:S13]  /*00b0*/  ISETP.GE.OR P0, PT, R3, R4, P0 ;  /* 0x000000040300720c */ /* 0x000fda0000706670 */
[----:B------:R-:W-:Y:S05]  /*00c0*/  @P0 EXIT ;  /* 0x000000000000094d */ /* 0x000fea0003800000 */
[----:B------:R-:W0:Y:S01]  /*00d0*/  LDC.64 R14, c[0x0][0x380] ;  /* 0x0000e000ff0e7b82 */ /* 0x000e220000000a00 */
[----:B------:R-:W-:Y:S01]  /*00e0*/  IADD3 R16, PT, PT, R5, -0x1, RZ ;  /* 0xffffffff05107810 */ /* 0x000fe20007ffe0ff */
[----:B------:R-:W1:Y:S01]  /*00f0*/  LDCU.64 UR6, c[0x0][0x380] ;  /* 0x00007000ff0677ac */ /* 0x000e620008000a00 */
[----:B------:R-:W-:Y:S02]  /*0100*/  IADD3 R10, PT, PT, R4, -0x1, RZ ;  /* 0xffffffff040a7810 */ /* 0x000fe40007ffe0ff */
[----:B------:R-:W-:Y:S01]  /*0110*/  VIADDMNMX.RELU R5, R0, 0xfffffffe, R16, PT ;  /* 0xfffffffe00057846 */ /* 0x000fe20003801110 */
[----:B------:R-:W2:Y:S01]  /*0120*/  LDCU.64 UR4, c[0x0][0x358] ;  /* 0x00006b00ff0477ac */ /* 0x000ea20008000a00 */
[C---:B------:R-:W-:Y:S02]  /*0130*/  VIMNMX R29, PT, PT, R3.reuse, 0x1, !PT ;  /* 0x00000001031d7848 */ /* 0x040fe40007fe0100 */
[----:B------:R-:W-:Y:S01]  /*0140*/  VIADDMNMX.RELU R12, R3, 0xfffffffe, R10, PT ;  /* 0xfffffffe030c7846 */ /* 0x000fe2000380110a */
[----:B------:R-:W-:Y:S01]  /*0150*/  IMAD R2, R5, R4, RZ ;  /* 0x0000000405027224 */ /* 0x000fe200078e02ff */
[----:B------:R-:W-:-:S02]  /*0160*/  VIMNMX.RELU R23, PT, PT, R3, R10, PT ;  /* 0x0000000a03177248 */ /* 0x000fc40003fe1100 */
[----:B------:R-:W-:Y:S02]  /*0170*/  VIADDMNMX.RELU R13, R3, 0x1, R10, PT ;  /* 0x00000001030d7846 */ /* 0x000fe4000380110a */
[----:B------:R-:W-:Y:S02]  /*0180*/  IADD3 R5, P0, PT, R2, R29, RZ ;  /* 0x0000001d02057210 */ /* 0x000fe40007f1e0ff */
[----:B------:R-:W-:Y:S02]  /*0190*/  IADD3 R19, PT, PT, R12, R2, RZ ;  /* 0x000000020c137210 */ /* 0x000fe40007ffe0ff */
[C---:B------:R-:W-:Y:S02]  /*01a0*/  LEA.HI.X.SX32 R6, R2.reuse, RZ, 0x1, P0 ;  /* 0x000000ff02067211 */ /* 0x040fe400000f0eff */
[----:B-1----:R-:W-:Y:S02]  /*01b0*/  LEA R8, P0, R5, UR6, 0x2 ;  /* 0x0000000605087c11 */ /* 0x002fe4000f8010ff */
[----:B------:R-:W-:Y:S01]  /*01c0*/  IADD3 R21, PT, PT, R2, R23, RZ ;  /* 0x0000001702157210 */ /* 0x000fe20007ffe0ff */
[----:B0-----:R-:W-:Y:S01]  /*01d0*/  IMAD.WIDE R18, R19, 0x4, R14 ;  /* 0x0000000413127825 */ /* 0x001fe200078e020e */
[----:B------:R-:W-:-:S02]  /*01e0*/  LEA.HI.X R9, R5, UR7, R6, 0x2, P0 ;  /* 0x0000000705097c11 */ /* 0x000fc400080f1406 */
[----:B------:R-:W-:Y:S02]  /*01f0*/  IADD3 R25, PT, PT, R2, R13, RZ ;  /* 0x0000000d02197210 */ /* 0x000fe40007ffe0ff */
[----:B--2---:R0:W2:Y:S01]  /*0200*/  LDG.E R6, desc[UR4][R18.64] ;  /* 0x0000000412067981 */ /* 0x0040a2000c1e1900 */
[--C-:B------:R-:W-:Y:S01]  /*0210*/  IMAD.WIDE R20, R21, 0x4, R14.reuse ;  /* 0x0000000415147825 */ /* 0x100fe200078e020e */
[----:B------:R-:W-:Y:S02]  /*0220*/  VIMNMX.U32 R5, PT, PT, R0, 0x1, !PT ;  /* 0x0000000100057848 */ /* 0x000fe40007fe0000 */
[----:B------:R1:W3:Y:S01]  /*0230*/  LDG.E R7, desc[UR4][R8.64+-0x4] ;  /* 0xfffffc0408077981 */ /* 0x0002e2000c1e1900 */
[----:B------:R-:W-:Y:S01]  /*0240*/  IMAD.WIDE R24, R25, 0x4, R14 ;  /* 0x0000000419187825 */ /* 0x000fe200078e020e */
[----:B------:R-:W-:Y:S02]  /*0250*/  IADD3 R5, PT, PT, R5, -0x1, RZ ;  /* 0xffffffff05057810 */ /* 0x000fe40007ffe0ff */
[----:B------:R4:W5:Y:S01]  /*0260*/  LDG.E R20, desc[UR4][R20.64] ;  /* 0x0000000414147981 */ /* 0x000962000c1e1900 */
[----:B------:R-:W-:-:S02]  /*0270*/  VIADDMNMX.RELU R17, R3, 0x2, R10, PT ;  /* 0x0000000203117846 */ /* 0x000fc4000380110a */
[----:B------:R-:W-:Y:S01]  /*0280*/  IMAD R22, R5, R4, RZ ;  /* 0x0000000405167224 */ /* 0x000fe200078e02ff */
[----:B------:R-:W5:Y:S01]  /*0290*/  LDG.E R24, desc[UR4][R24.64] ;  /* 0x0000000418187981 */ /* 0x000f62000c1e1900 */
[----:B0-----:R-:W-:-:S03]  /*02a0*/  IADD3 R19, PT, PT, R2, R17, RZ ;  /* 0x0000001102137210 */ /* 0x001fc60007ffe0ff */
[----:B------:R-:W-:Y:S02]  /*02b0*/  IADD3 R11, PT, PT, R12, R22, RZ ;  /* 0x000000160c0b7210 */ /* 0x000fe40007ffe0ff */
[----:B------:R-:W-:-:S04]  /*02c0*/  IMAD.WIDE R18, R19, 0x4, R14 ;  /* 0x0000000413127825 */ /* 0x000fc800078e020e */
[----:B------:R-:W-:Y:S01]  /*02d0*/  IMAD.WIDE R10, R11, 0x4, R14 ;  /* 0x000000040b0a7825 */ /* 0x000fe200078e020e */
[----:B------:R0:W5:Y:S01]  /*02e0*/  LDG.E R5, desc[UR4][R18.64] ;  /* 0x0000000412057981 */ /* 0x000162000c1e1900 */
[----:B------:R-:W-:-:S04]  /*02f0*/  IADD3 R2, P0, PT, R29, R22, RZ ;  /* 0x000000161d027210 */ /* 0x000fc80007f1e0ff */
[----:B------:R-:W5:Y:S01]  /*0300*/  LDG.E R10, desc[UR4][R10.64] ;  /* 0x000000040a0a7981 */ /* 0x000f62000c1e1900 */
[----:B-1----:R-:W-:Y:S02]  /*0310*/  LEA.HI.X.SX32 R9, R22, RZ, 0x1, P0 ;  /* 0x000000ff16097211 */ /* 0x002fe400000f0eff */
[----:B------:R-:W-:-:S04]  /*0320*/  LEA R8, P0, R2, UR6, 0x2 ;  /* 0x0000000602087c11 */ /* 0x000fc8000f8010ff */
[----:B------:R-:W-:-:S05]  /*0330*/  LEA.HI.X R9, R2, UR7, R9, 0x2, P0 ;  /* 0x0000000702097c11 */ /* 0x000fca00080f1409 */
[----:B------:R1:W5:Y:S01]  /*0340*/  LDG.E R2, desc[UR4][R8.64+-0x4] ;  /* 0xfffffc0408027981 */ /* 0x000362000c1e1900 */
[----:B----4-:R-:W-:-:S05]  /*0350*/  VIMNMX.U32 R21, PT, PT, R0, R16, PT ;  /* 0x0000001000157248 */ /* 0x010fca0003fe0000 */
[----:B------:R-:W-:-:S05]  /*0360*/  IMAD R28, R21, R4, RZ ;  /* 0x00000004151c7224 */ /* 0x000fca00078e02ff */
[----:B------:R-:W-:-:S04]  /*0370*/  IADD3 R21, P0, PT, R29, R28, RZ ;  /* 0x0000001c1d157210 */ /* 0x000fc80007f1e0ff */
[----:B------:R-:W-:Y:S02]  /*0380*/  LEA.HI.X.SX32 R26, R28, RZ, 0x1, P0 ;  /* 0x000000ff1c1a7211 */ /* 0x000fe400000f0eff */
[----:B0-----:R-:W-:-:S04]  /*0390*/  LEA R18, P0, R21, UR6, 0x2 ;  /* 0x0000000615127c11 */ /* 0x001fc8000f8010ff */
[----:B------:R-:W-:Y:S02]  /*03a0*/  LEA.HI.X R19, R21, UR7, R26, 0x2, P0 ;  /* 0x0000000715137c11 */ /* 0x000fe400080f141a */
[-C--:B------:R-:W-:Y:S02]  /*03b0*/  IADD3 R21, PT, PT, R23, R22.reuse, RZ ;  /* 0x0000001617157210 */ /* 0x080fe40007ffe0ff */
[-C--:B-1----:R-:W-:Y:S01]  /*03c0*/  IADD3 R9, PT, PT, R13, R22.reuse, RZ ;  /* 0x000000160d097210 */ /* 0x082fe20007ffe0ff */
[----:B------:R0:W4:Y:S01]  /*03d0*/  LDG.E R11, desc[UR4][R18.64+-0x4] ;  /* 0xfffffc04120b7981 */ /* 0x000122000c1e1900 */
[----:B------:R-:W-:Y:S02]  /*03e0*/  IADD3 R25, PT, PT, R17, R22, RZ ;  /* 0x0000001611197210 */ /* 0x000fe40007ffe0ff */
[----:B------:R-:W-:Y:S02]  /*03f0*/  VIADDMNMX.U32 R22, R0, 0x1, R16, PT ;  /* 0x0000000100167846 */ /* 0x000fe40003800010 */
[----:B------:R-:W-:-:S03]  /*0400*/  IADD3 R27, PT, PT, R12, R28, RZ ;  /* 0x0000001c0c1b7210 */ /* 0x000fc60007ffe0ff */
[----:B------:R-:W-:Y:S02]  /*0410*/  IMAD R22, R22, R4, RZ ;  /* 0x0000000416167224 */ /* 0x000fe400078e02ff */
[----:B------:R-:W-:Y:S01]  /*0420*/  IMAD.WIDE R26, R27, 0x4, R14 ;  /* 0x000000041b1a7825 */ /* 0x000fe200078e020e */
[----:B------:R-:W-:-:S05]  /*0430*/  VIADDMNMX.U32 R16, R0, 0x2, R16, PT ;  /* 0x0000000200107846 */ /* 0x000fca0003800010 */
[----:B------:R-:W-:Y:S02]  /*0440*/  IMAD R16, R16, R4, RZ ;  /* 0x0000000410107224 */ /* 0x000fe400078e02ff */
[----:B--2---:R-:W-:-:S04]  /*0450*/  FFMA R6, R6, 0.0037650000303983688354, RZ ;  /* 0x3b76be3806067823 */ /* 0x004fc800000000ff */
[----:B---3--:R-:W-:-:S04]  /*0460*/  FFMA R7, R7, 0.015018999576568603516, R6 ;  /* 0x3c76124007077823 */ /* 0x008fc80000000006 */
[----:B-----5:R-:W-:Y:S01]  /*0470*/  FFMA R7, R20, 0.023792000487446784973, R7 ;  /* 0x3cc2e77114077823 */ /* 0x020fe20000000007 */
[----:B------:R-:W-:-:S04]  /*0480*/  IMAD.WIDE R20, R21, 0x4, R14 ;  /* 0x0000000415147825 */ /* 0x000fc800078e020e */
[----:B0-----:R-:W-:Y:S01]  /*0490*/  FFMA R18, R24, 0.015018999576568603516, R7 ;  /* 0x3c76124018127823 */ /* 0x001fe20000000007 */
[----:B------:R-:W-:-:S04]  /*04a0*/  IMAD.WIDE R6, R9, 0x4, R14 ;  /* 0x0000000409067825 */ /* 0x000fc800078e020e */
[----:B------:R-:W-:Y:S01]  /*04b0*/  IMAD.WIDE R8, R25, 0x4, R14 ;  /* 0x0000000419087825 */ /* 0x000fe200078e020e */
[----:B------:R0:W2:Y:S04]  /*04c0*/  LDG.E R24, desc[UR4][R6.64] ;  /* 0x0000000406187981 */ /* 0x0000a8000c1e1900 */
[----:B------:R1:W3:Y:S01]  /*04d0*/  LDG.E R25, desc[UR4][R20.64] ;  /* 0x0000000414197981 */ /* 0x0002e2000c1e1900 */
[----:B------:R-:W-:-:S03]  /*04e0*/  FFMA R5, R5, 0.0037650000303983688354, R18 ;  /* 0x3b76be3805057823 */ /* 0x000fc60000000012 */
[----:B------:R5:W4:Y:S01]  /*04f0*/  LDG.E R19, desc[UR4][R8.64] ;  /* 0x0000000408137981 */ /* 0x000b22000c1e1900 */
[----:B0-----:R-:W-:Y:S01]  /*0500*/  IADD3 R7, P0, PT, R29, R22, RZ ;  /* 0x000000161d077210 */ /* 0x001fe20007f1e0ff */
[----:B------:R-:W-:Y:S02]  /*0510*/  FFMA R5, R10, 0.015018999576568603516, R5 ;  /* 0x3c7612400a057823 */ /* 0x000fe40000000005 */
[----:B------:R0:W4:Y:S01]  /*0520*/  LDG.E R18, desc[UR4][R26.64] ;  /* 0x000000041a127981 */ /* 0x000122000c1e1900 */
[-C--:B-1----:R-:W-:Y:S02]  /*0530*/  IADD3 R21, PT, PT, R23, R28.reuse, RZ ;  /* 0x0000001c17157210 */ /* 0x082fe40007ffe0ff */
[----:B------:R-:W-:Y:S02]  /*0540*/  LEA.HI.X.SX32 R10, R22, RZ, 0x1, P0 ;  /* 0x000000ff160a7211 */ /* 0x000fe400000f0eff */
[----:B-----5:R-:W-:Y:S01]  /*0550*/  IADD3 R9, PT, PT, R13, R28, RZ ;  /* 0x0000001c0d097210 */ /* 0x020fe20007ffe0ff */
[----:B------:R-:W-:Y:S01]  /*0560*/  IMAD.WIDE R20, R21, 0x4, R14 ;  /* 0x0000000415147825 */ /* 0x000fe200078e020e */
[----:B------:R-:W-:-:S02]  /*0570*/  LEA R6, P0, R7, UR6, 0x2 ;  /* 0x0000000607067c11 */ /* 0x000fc4000f8010ff */
[----:B------:R-:W-:Y:S01]  /*0580*/  IADD3 R28, PT, PT, R17, R28, RZ ;  /* 0x0000001c111c7210 */ /* 0x000fe20007ffe0ff */
[----:B------:R-:W-:Y:S01]  /*0590*/  IMAD.WIDE R8, R9, 0x4, R14 ;  /* 0x0000000409087825 */ /* 0x000fe200078e020e */
[----:B------:R-:W-:Y:S02]  /*05a0*/  LEA.HI.X R7, R7, UR7, R10, 0x2, P0 ;  /* 0x0000000707077c11 */ /* 0x000fe400080f140a */
[----:B------:R1:W5:Y:S01]  /*05b0*/  LDG.E R10, desc[UR4][R20.64] ;  /* 0x00000004140a7981 */ /* 0x000362000c1e1900 */
[----:B0-----:R-:W-:-:S03]  /*05c0*/  IADD3 R27, PT, PT, R12, R22, RZ ;  /* 0x000000160c1b7210 */ /* 0x001fc60007ffe0ff */
[----:B------:R-:W5:Y:S01]  /*05d0*/  LDG.E R9, desc[UR4][R8.64] ;  /* 0x0000000408097981 */ /* 0x000f62000c1e1900 */
[----:B------:R-:W-:Y:S01]  /*05e0*/  FFMA R2, R2, 0.05991199985146522522, R5 ;  /* 0x3d75664902027823 */ /* 0x000fe20000000005 */
[--C-:B------:R-:W-:Y:S02]  /*05f0*/  IMAD.WIDE R26, R27, 0x4, R14.reuse ;  /* 0x000000041b1a7825 */ /* 0x100fe400078e020e */
[----:B------:R-:W5:Y:S02]  /*0600*/  LDG.E R6, desc[UR4][R6.64+-0x4] ;  /* 0xfffffc0406067981 */ /* 0x000f64000c1e1900 */
[----:B-1----:R-:W-:Y:S01]  /*0610*/  IMAD.WIDE R20, R28, 0x4, R14 ;  /* 0x000000041c147825 */ /* 0x002fe200078e020e */
[----:B------:R-:W-:-:S04]  /*0620*/  IADD3 R5, PT, PT, R23, R22, RZ ;  /* 0x0000001617057210 */ /* 0x000fc80007ffe0ff */
[----:B------:R0:W5:Y:S01]  /*0630*/  LDG.E R8, desc[UR4][R20.64] ;  /* 0x0000000414087981 */ /* 0x000162000c1e1900 */
[----:B------:R-:W-:-:S03]  /*0640*/  IADD3 R28, PT, PT, R13, R22, RZ ;  /* 0x000000160d1c7210 */ /* 0x000fc60007ffe0ff */
[----:B------:R1:W5:Y:S01]  /*0650*/  LDG.E R7, desc[UR4][R26.64] ;  /* 0x000000041a077981 */ /* 0x000362000c1e1900 */
[----:B------:R-:W-:Y:S01]  /*0660*/  IADD3 R22, PT, PT, R17, R22, RZ ;  /* 0x0000001611167210 */ /* 0x000fe20007ffe0ff */
[----:B0-----:R-:W-:Y:S01]  /*0670*/  IMAD.WIDE R20, R5, 0x4, R14 ;  /* 0x0000000405147825 */ /* 0x001fe200078e020e */
[----:B------:R-:W-:-:S03]  /*0680*/  IADD3 R12, PT, PT, R12, R16, RZ ;  /* 0x000000100c0c7210 */ /* 0x000fc60007ffe0ff */
[--C-:B-1----:R-:W-:Y:S01]  /*0690*/  IMAD.WIDE R26, R28, 0x4, R14.reuse ;  /* 0x000000041c1a7825 */ /* 0x102fe200078e020e */
[----:B------:R0:W5:Y:S01]  /*06a0*/  LDG.E R5, desc[UR4][R20.64] ;  /* 0x0000000414057981 */ /* 0x000162000c1e1900 */
[-C--:B------:R-:W-:Y:S02]  /*06b0*/  IADD3 R29, P0, PT, R29, R16.reuse, RZ ;  /* 0x000000101d1d7210 */ /* 0x080fe40007f1e0ff */
[-C--:B------:R-:W-:Y:S02]  /*06c0*/  IADD3 R23, PT, PT, R23, R16.reuse, RZ ;  /* 0x0000001017177210 */ /* 0x080fe40007ffe0ff */
[----:B------:R-:W5:Y:S01]  /*06d0*/  LDG.E R26, desc[UR4][R26.64] ;  /* 0x000000041a1a7981 */ /* 0x000f62000c1e1900 */
[-C--:B------:R-:W-:Y:S01]  /*06e0*/  IADD3 R13, PT, PT, R13, R16.reuse, RZ ;  /* 0x000000100d0d7210 */ /* 0x080fe20007ffe0ff */
[----:B0-----:R-:W-:Y:S01]  /*06f0*/  IMAD.WIDE R20, R22, 0x4, R14 ;  /* 0x0000000416147825 */ /* 0x001fe200078e020e */
[----:B------:R-:W-:Y:S02]  /*0700*/  IADD3 R17, PT, PT, R17, R16, RZ ;  /* 0x0000001011117210 */ /* 0x000fe40007ffe0ff */
[----:B------:R-:W-:-:S02]  /*0710*/  LEA.HI.X.SX32 R28, R16, RZ, 0x1, P0 ;  /* 0x000000ff101c7211 */ /* 0x000fc400000f0eff */
[----:B------:R0:W5:Y:S01]  /*0720*/  LDG.E R27, desc[UR4][R20.64] ;  /* 0x00000004141b7981 */ /* 0x000162000c1e1900 */
[----:B------:R-:W-:Y:S01]  /*0730*/  LEA R16, P0, R29, UR6, 0x2 ;  /* 0x000000061d107c11 */ /* 0x000fe2000f8010ff */
[----:B------:R-:W-:-:S06]  /*0740*/  IMAD.WIDE R22, R23, 0x4, R14 ;  /* 0x0000000417167825 */ /* 0x000fcc00078e020e */
[----:B------:R-:W5:Y:S01]  /*0750*/  LDG.E R22, desc[UR4][R22.64] ;  /* 0x0000000416167981 */ /* 0x000f62000c1e1900 */
[----:B0-----:R-:W-:-:S04]  /*0760*/  IMAD.WIDE R20, R12, 0x4, R14 ;  /* 0x000000040c147825 */ /* 0x001fc800078e020e */
[--C-:B------:R-:W-:Y:S02]  /*0770*/  IMAD.WIDE R12, R13, 0x4, R14.reuse ;  /* 0x000000040d0c7825 */ /* 0x100fe400078e020e */
[----:B------:R-:W5:Y:S02]  /*0780*/  LDG.E R20, desc[UR4][R20.64] ;  /* 0x0000000414147981 */ /* 0x000f64000c1e1900 */
[----:B------:R-:W-:Y:S01]  /*0790*/  IMAD.WIDE R14, R17, 0x4, R14 ;  /* 0x00000004110e7825 */ /* 0x000fe200078e020e */
[----:B------:R-:W-:Y:S01]  /*07a0*/  LEA.HI.X R17, R29, UR7, R28, 0x2, P0 ;  /* 0x000000071d117c11 */ /* 0x000fe200080f141c */
[----:B------:R-:W5:Y:S04]  /*07b0*/  LDG.E R12, desc[UR4][R12.64] ;  /* 0x000000040c0c7981 */ /* 0x000f68000c1e1900 */
[----:B------:R-:W5:Y:S04]  /*07c0*/  LDG.E R16, desc[UR4][R16.64+-0x4] ;  /* 0xfffffc0410107981 */ /* 0x000f68000c1e1900 */
[----:B------:R-:W5:Y:S01]  /*07d0*/  LDG.E R14, desc[UR4][R14.64] ;  /* 0x000000040e0e7981 */ /* 0x000f62000c1e1900 */
[----:B------:R-:W-:-:S02]  /*07e0*/  IMAD R3, R0, R4, R3 ;  /* 0x0000000400037224 */ /* 0x000fc400078e0203 */
[----:B---3--:R-:W-:-:S04]  /*07f0*/  FFMA R25, R25, 0.09490700066089630127, R2 ;  /* 0x3dc25e9a19197823 */ /* 0x008fc80000000002 */
[----:B--2---:R-:W-:-:S04]  /*0800*/  FFMA R24, R24, 0.05991199985146522522, R25 ;  /* 0x3d75664918187823 */ /* 0x004fc80000000019 */
[----:B----4-:R-:W-:-:S04]  /*0810*/  FFMA R19, R19, 0.015018999576568603516, R24 ;  /* 0x3c76124013137823 */ /* 0x010fc80000000018 */
[----:B------:R-:W-:-:S04]  /*0820*/  FFMA R18, R18, 0.023792000487446784973, R19 ;  /* 0x3cc2e77112127823 */ /* 0x000fc80000000013 */
[----:B------:R-:W-:-:S04]  /*0830*/  FFMA R11, R11, 0.09490700066089630127, R18 ;  /* 0x3dc25e9a0b0b7823 */ /* 0x000fc80000000012 */
[----:B-----5:R-:W-:-:S04]  /*0840*/  FFMA R10, R10, 0.1503420025110244751, R11 ;  /* 0x3e19f3410a0a7823 */ /* 0x020fc8000000000b */
[----:B------:R-:W-:-:S04]  /*0850*/  FFMA R9, R9, 0.09490700066089630127, R10 ;  /* 0x3dc25e9a09097823 */ /* 0x000fc8000000000a */
[----:B------:R-:W-:-:S04]  /*0860*/  FFMA R8, R8, 0.023792000487446784973, R9 ;  /* 0x3cc2e77108087823 */ /* 0x000fc80000000009 */
[----:B------:R-:W-:-:S04]  /*0870*/  FFMA R7, R7, 0.015018999576568603516, R8 ;  /* 0x3c76124007077823 */ /* 0x000fc80000000008 */
[----:B------:R-:W-:-:S04]  /*0880*/  FFMA R6, R6, 0.05991199985146522522, R7 ;  /* 0x3d75664906067823 */ /* 0x000fc80000000007 */
[----:B------:R-:W-:Y:S02]  /*0890*/  FFMA R5, R5, 0.09490700066089630127, R6 ;  /* 0x3dc25e9a05057823 */ /* 0x000fe40000000006 */
[----:B------:R-:W0:Y:S02]  /*08a0*/  LDC.64 R6, c[0x0][0x388] ;  /* 0x0000e200ff067b82 */ /* 0x000e240000000a00 */
[----:B------:R-:W-:-:S04]  /*08b0*/  FFMA R26, R26, 0.05991199985146522522, R5 ;  /* 0x3d7566491a1a7823 */ /* 0x000fc80000000005 */
[----:B------:R-:W-:-:S04]  /*08c0*/  FFMA R27, R27, 0.015018999576568603516, R26 ;  /* 0x3c7612401b1b7823 */ /* 0x000fc8000000001a */
[----:B------:R-:W-:-:S04]  /*08d0*/  FFMA R27, R20, 0.0037650000303983688354, R27 ;  /* 0x3b76be38141b7823 */ /* 0x000fc8000000001b */
[----:B------:R-:W-:-:S04]  /*08e0*/  FFMA R27, R16, 0.015018999576568603516, R27 ;  /* 0x3c761240101b7823 */ /* 0x000fc8000000001b */
[----:B------:R-:W-:-:S04]  /*08f0*/  FFMA R27, R22, 0.023792000487446784973, R27 ;  /* 0x3cc2e771161b7823 */ /* 0x000fc8000000001b */
[----:B------:R-:W-:Y:S01]  /*0900*/  FFMA R27, R12, 0.015018999576568603516, R27 ;  /* 0x3c7612400c1b7823 */ /* 0x000fe2000000001b */
[----:B0-----:R-:W-:-:S04]  /*0910*/  IMAD.WIDE R6, R3, 0x4, R6 ;  /* 0x0000000403067825 */ /* 0x001fc800078e0206 */
[----:B------:R-:W-:-:S05]  /*0920*/  FFMA R27, R14, 0.0037650000303983688354, R27 ;  /* 0x3b76be380e1b7823 */ /* 0x000fca000000001b */
[----:B------:R-:W-:Y:S01]  /*0930*/  STG.E desc[UR4][R6.64], R27 ;  /* 0x0000001b06007986 */ /* 0x000fe2000c101904 */
[----:B------:R-:W-:Y:S05]  /*0940*/  EXIT ;  /* 0x000000000000794d */ /* 0x000fea0003800000 */
.L_x_0:
[----:B------:R-:W-:-:S00]  /*0950*/  BRA `(.L_x_0) ;  /* 0xfffffffc00fc7947 */ /* 0x000fc0000383ffff */
[----:B------:R-:W-:-:S00]  /*0960*/  NOP ;  /* 0x0000000000007918 */ /* 0x000fc00000000000 */
        /* <DEDUP_REMOVED lines=9> */
.L_x_1:


//--------------------- .nv.shared.reserved.0     --------------------------
	.section	.nv.shared.reserved.0,"aw",@nobits
	.weak		__nv_reservedSMEM_offset_0_alias
	.size		__nv_reservedSMEM_offset_0_alias, 0, 64
	.other		__nv_reservedSMEM_offset_0_alias,@"STO_CUDA_RESERVED_SHARED STV_DEFAULT"
__nv_reservedSMEM_offset_0_alias:
	.zero		0
	.zero		64


//--------------------- .nv.constant0._Z18gaussianBlurKernelPKfPfii --------------------------
	.section	.nv.constant0._Z18gaussianBlurKernelPKfPfii,"a",@progbits
	.sectionflags	@""
	.align	4
.nv.constant0._Z18gaussianBlurKernelPKfPfii:
	.zero		920


//--------------------- SYMBOLS --------------------------

	.type		.nv.reservedSmem.offset0,@object
	.size		.nv.reservedSmem.offset0,0x4
